//
// Generated by NVIDIA NVVM Compiler
//
// Compiler Build ID: CL-36424714
// Cuda compilation tools, release 13.0, V13.0.88
// Based on NVVM 20.0.0
//

.version 9.0
.target sm_100
.address_size 64

	// .globl	default_function_kernel_2

.visible .entry default_function_kernel_2(
	.param .u64 .ptr .align 1 default_function_kernel_2_param_0,
	.param .u64 .ptr .align 1 default_function_kernel_2_param_1
)
.maxntid 8
{
	.reg .pred 	%p<5>;
	.reg .b32 	%r<11>;
	.reg .b32 	%f<36>;
	.reg .b64 	%rd<9>;

	ld.param.u64 	%rd1, [default_function_kernel_2_param_0];
	ld.param.u64 	%rd2, [default_function_kernel_2_param_1];
	cvta.to.global.u64 	%rd3, %rd2;
	mov.u32 	%r3, %ctaid.x;
	shl.b32 	%r4, %r3, 3;
	mov.u32 	%r5, %tid.x;
	or.b32  	%r1, %r4, %r5;
	mul.wide.u32 	%rd4, %r1, 4;
	add.s64 	%rd5, %rd3, %rd4;
	ld.global.nc.f32 	%f1, [%rd5];
	abs.f32 	%f6, %f1;
	mov.f32 	%f7, 0f3F800000;
	sub.f32 	%f8, %f7, %f6;
	rcp.approx.ftz.f32 	%f9, %f8;
	add.f32 	%f10, %f9, %f9;
	mul.f32 	%f11, %f6, %f10;
	setp.gt.f32 	%p1, %f6, 0f7E800000;
	selp.f32 	%f2, 0fC0000000, %f11, %p1;
	add.rz.f32 	%f12, %f2, %f7;
	mov.b32 	%r6, %f12;
	add.s32 	%r7, %r6, -1061158912;
	and.b32  	%r8, %r7, -8388608;
	mov.b32 	%r2, %f2;
	sub.s32 	%r9, %r2, %r8;
	mov.b32 	%f13, %r9;
	sub.s32 	%r10, 1082130432, %r8;
	mov.b32 	%f14, %r10;
	fma.rn.f32 	%f15, %f14, 0f3E800000, 0fBF800000;
	add.f32 	%f16, %f15, %f13;
	cvt.rn.f32.s32 	%f17, %r8;
	mul.f32 	%f18, %f17, 0f34000000;
	fma.rn.f32 	%f19, %f16, 0fBD39BF78, 0f3DD80012;
	fma.rn.f32 	%f20, %f19, %f16, 0fBE0778E0;
	fma.rn.f32 	%f21, %f20, %f16, 0f3E146475;
	fma.rn.f32 	%f22, %f21, %f16, 0fBE2A68DD;
	fma.rn.f32 	%f23, %f22, %f16, 0f3E4CAF9E;
	fma.rn.f32 	%f24, %f23, %f16, 0fBE800042;
	fma.rn.f32 	%f25, %f24, %f16, 0f3EAAAAE6;
	fma.rn.f32 	%f26, %f25, %f16, 0fBF000000;
	mul.f32 	%f27, %f16, %f26;
	fma.rn.f32 	%f28, %f27, %f16, %f16;
	fma.rn.f32 	%f35, %f18, 0f3F317218, %f28;
	setp.lt.u32 	%p2, %r2, 2139095040;
	@%p2 bra 	$L__BB0_2;
	setp.gt.s32 	%p3, %r2, -1082130432;
	fma.rn.f32 	%f29, %f2, 0f7F800000, 0f7F800000;
	selp.f32 	%f30, %f29, %f35, %p3;
	setp.eq.f32 	%p4, %f2, 0f00000000;
	selp.f32 	%f35, 0f80000000, %f30, %p4;
$L__BB0_2:
	cvta.to.global.u64 	%rd6, %rd1;
	mov.f32 	%f31, 0f3F000000;
	copysign.f32 	%f32, %f1, %f31;
	mul.f32 	%f33, %f32, %f35;
	abs.f32 	%f34, %f33;
	add.s64 	%rd8, %rd6, %rd4;
	st.global.f32 	[%rd8], %f34;
	ret;

}
	// .globl	default_function_kernel_1
.visible .entry default_function_kernel_1(
	.param .u64 .ptr .align 1 default_function_kernel_1_param_0,
	.param .u64 .ptr .align 1 default_function_kernel_1_param_1
)
.maxntid 2
{
	.reg .pred 	%p<15>;
	.reg .b32 	%r<25>;
	.reg .b32 	%f<48>;
	.reg .b64 	%rd<9>;

	ld.param.u64 	%rd1, [default_function_kernel_1_param_0];
	ld.param.u64 	%rd2, [default_function_kernel_1_param_1];
	cvta.to.global.u64 	%rd3, %rd2;
	mov.u32 	%r12, %ctaid.x;
	shl.b32 	%r13, %r12, 1;
	mov.u32 	%r14, %tid.x;
	or.b32  	%r1, %r13, %r14;
	mul.wide.u32 	%rd4, %r1, 4;
	add.s64 	%rd5, %rd3, %rd4;
	ld.global.nc.f32 	%f1, [%rd5];
	sin.approx.f32 	%f20, %f1;
	abs.f32 	%f21, %f20;
	abs.f32 	%f2, %f21;
	abs.f32 	%f47, %f1;
	setp.lt.f32 	%p1, %f47, %f2;
	@%p1 bra 	$L__BB1_12;
	mul.f32 	%f4, %f2, 0f4B000000;
	setp.gtu.f32 	%p2, %f47, %f4;
	@%p2 bra 	$L__BB1_8;
	div.approx.f32 	%f22, %f47, %f2;
	cvt.rzi.f32.f32 	%f45, %f22;
	neg.f32 	%f6, %f2;
	fma.rn.f32 	%f7, %f6, %f45, %f47;
	mov.b32 	%r2, %f7;
	mov.b32 	%r15, %f2;
	setp.lt.u32 	%p3, %r2, %r15;
	@%p3 bra 	$L__BB1_7;
	setp.lt.u32 	%p4, %r2, -2147483647;
	@%p4 bra 	$L__BB1_5;
	add.f32 	%f27, %f45, 0fBF800000;
	setp.lt.f32 	%p7, %f7, %f6;
	add.f32 	%f28, %f27, 0fBF800000;
	selp.f32 	%f45, %f28, %f27, %p7;
	bra.uni 	$L__BB1_7;
$L__BB1_5:
	add.f32 	%f45, %f45, 0f3F800000;
	add.f32 	%f23, %f2, %f2;
	setp.ltu.f32 	%p5, %f7, %f23;
	@%p5 bra 	$L__BB1_7;
	add.f32 	%f24, %f45, 0f3F800000;
	fma.rn.f32 	%f25, %f2, 0fC0400000, %f7;
	setp.ge.f32 	%p6, %f25, 0f00000000;
	add.f32 	%f26, %f24, 0f3F800000;
	selp.f32 	%f45, %f26, %f24, %p6;
$L__BB1_7:
	fma.rn.f32 	%f47, %f6, %f45, %f47;
	bra.uni 	$L__BB1_12;
$L__BB1_8:
	mov.b32 	%r3, %f47;
	mov.b32 	%r16, %f4;
	and.b32  	%r4, %r16, -8388608;
	and.b32  	%r17, %r3, 8388607;
	or.b32  	%r23, %r17, 1065353216;
	and.b32  	%r18, %r16, 8388607;
	or.b32  	%r6, %r18, 1065353216;
	mov.b32 	%f46, %r23;
	sub.s32 	%r19, %r3, %r4;
	add.s32 	%r20, %r19, 192937984;
	and.b32  	%r24, %r20, -8388608;
	setp.eq.s32 	%p8, %r24, 0;
	@%p8 bra 	$L__BB1_11;
	mov.b32 	%f29, %r6;
	rcp.approx.ftz.f32 	%f14, %f29;
	neg.f32 	%f15, %f29;
$L__BB1_10:
	min.u32 	%r21, %r24, 192937984;
	add.s32 	%r22, %r23, %r21;
	mov.b32 	%f30, %r22;
	mul.f32 	%f31, %f14, %f30;
	fma.rn.f32 	%f32, %f15, %f31, %f30;
	fma.rn.f32 	%f33, %f32, %f14, %f31;
	fma.rn.f32 	%f34, %f15, %f33, %f30;
	fma.rz.f32 	%f35, %f34, %f14, %f33;
	cvt.rzi.f32.f32 	%f36, %f35;
	fma.rn.f32 	%f46, %f15, %f36, %f30;
	sub.s32 	%r24, %r24, %r21;
	mov.b32 	%r23, %f46;
	setp.ne.s32 	%p9, %r24, 0;
	setp.ne.s32 	%p10, %r23, 0;
	and.pred  	%p11, %p9, %p10;
	@%p11 bra 	$L__BB1_10;
$L__BB1_11:
	mov.b32 	%f38, %r4;
	setp.leu.f32 	%p12, %f2, 0f00000000;
	setp.gt.u32 	%p13, %r3, 2139095039;
	selp.f32 	%f39, 0f7FFFFFFF, %f38, %p12;
	selp.f32 	%f40, 0f7FFFFFFF, %f39, %p13;
	mul.f32 	%f41, %f46, 0f34000000;
	mul.f32 	%f47, %f40, %f41;
$L__BB1_12:
	cvta.to.global.u64 	%rd6, %rd1;
	abs.f32 	%f42, %f47;
	setp.nan.f32 	%p14, %f42, %f42;
	copysign.f32 	%f43, %f1, %f47;
	selp.f32 	%f44, %f47, %f43, %p14;
	add.s64 	%rd8, %rd6, %rd4;
	st.global.f32 	[%rd8], %f44;
	ret;

}
	// .globl	default_function_kernel
.visible .entry default_function_kernel(
	.param .u64 .ptr .align 1 default_function_kernel_param_0,
	.param .u64 .ptr .align 1 default_function_kernel_param_1
)
.maxntid 32
{
	.reg .pred 	%p<8>;
	.reg .b32 	%r<14>;
	.reg .b32 	%f<38>;
	.reg .b64 	%rd<9>;

	ld.param.u64 	%rd1, [default_function_kernel_param_0];
	ld.param.u64 	%rd2, [default_function_kernel_param_1];
	mov.u32 	%r1, %ctaid.x;
	shl.b32 	%r5, %r1, 2;
	mov.u32 	%r2, %tid.x;
	shr.u32 	%r6, %r2, 3;
	or.b32  	%r7, %r5, %r6;
	setp.gt.u32 	%p1, %r7, 8;
	@%p1 bra 	$L__BB2_4;
	cvta.to.global.u64 	%rd3, %rd2;
	shl.b32 	%r8, %r1, 5;
	or.b32  	%r3, %r8, %r2;
	mul.wide.u32 	%rd4, %r3, 4;
	add.s64 	%rd5, %rd3, %rd4;
	ld.global.nc.f32 	%f1, [%rd5];
	abs.f32 	%f2, %f1;
	fma.rn.f32 	%f7, %f1, %f1, 0f3F800000;
	rsqrt.approx.ftz.f32 	%f8, %f7;
	fma.rn.f32 	%f9, %f7, %f8, 0f3F800000;
	rcp.approx.ftz.f32 	%f10, %f9;
	mul.f32 	%f11, %f2, %f10;
	fma.rn.f32 	%f12, %f2, %f11, %f2;
	setp.gt.f32 	%p2, %f2, 0f4B000000;
	selp.f32 	%f3, %f2, %f12, %p2;
	mov.f32 	%f13, 0f3F800000;
	add.rz.f32 	%f14, %f3, %f13;
	mov.b32 	%r9, %f14;
	add.s32 	%r10, %r9, -1061158912;
	and.b32  	%r11, %r10, -8388608;
	mov.b32 	%r4, %f3;
	sub.s32 	%r12, %r4, %r11;
	mov.b32 	%f15, %r12;
	sub.s32 	%r13, 1082130432, %r11;
	mov.b32 	%f16, %r13;
	fma.rn.f32 	%f17, %f16, 0f3E800000, 0fBF800000;
	add.f32 	%f18, %f17, %f15;
	cvt.rn.f32.s32 	%f19, %r11;
	mul.f32 	%f20, %f19, 0f34000000;
	fma.rn.f32 	%f21, %f18, 0fBD39BF78, 0f3DD80012;
	fma.rn.f32 	%f22, %f21, %f18, 0fBE0778E0;
	fma.rn.f32 	%f23, %f22, %f18, 0f3E146475;
	fma.rn.f32 	%f24, %f23, %f18, 0fBE2A68DD;
	fma.rn.f32 	%f25, %f24, %f18, 0f3E4CAF9E;
	fma.rn.f32 	%f26, %f25, %f18, 0fBE800042;
	fma.rn.f32 	%f27, %f26, %f18, 0f3EAAAAE6;
	fma.rn.f32 	%f28, %f27, %f18, 0fBF000000;
	mul.f32 	%f29, %f18, %f28;
	fma.rn.f32 	%f30, %f29, %f18, %f18;
	fma.rn.f32 	%f37, %f20, 0f3F317218, %f30;
	setp.lt.u32 	%p3, %r4, 2139095040;
	@%p3 bra 	$L__BB2_3;
	setp.gt.s32 	%p4, %r4, -1082130432;
	fma.rn.f32 	%f31, %f3, 0f7F800000, 0f7F800000;
	selp.f32 	%f32, %f31, %f37, %p4;
	setp.eq.f32 	%p5, %f3, 0f00000000;
	selp.f32 	%f37, 0f80000000, %f32, %p5;
$L__BB2_3:
	setp.gt.f32 	%p6, %f2, 0f4B000000;
	add.f32 	%f33, %f37, 0f3F317218;
	selp.f32 	%f34, %f33, %f37, %p6;
	setp.num.f32 	%p7, %f2, %f2;
	copysign.f32 	%f35, %f1, %f34;
	selp.f32 	%f36, %f35, %f34, %p7;
	cvta.to.global.u64 	%rd6, %rd1;
	add.s64 	%rd8, %rd6, %rd4;
	st.global.f32 	[%rd8], %f36;
$L__BB2_4:
	ret;

}


// ===== COMPILED SASS (sm_100) =====

	.target	sm_100

	.elftype	@"ET_EXEC"


//--------------------- .note.nv.tkinfo           --------------------------
	.section	.note.nv.tkinfo,"",@"SHT_NOTE"
	.sectionflags	@"SHF_NOTE_NV_TKINFO"
	.tkinfo
        /*0018*/ 	.word	0x00000002
        /*0030*/ 	.string	""
        /*0030*/ 	.string	"ptxas"
        /*0030*/ 	.string	"Cuda compilation tools, release 13.0, V13.0.88"
        /*0030*/ 	.string	"Build cuda_13.0.r13.0/compiler.36424714_0"
        /*0030*/ 	.string	"-arch sm_100 -m 64 "



//--------------------- .note.nv.cuinfo           --------------------------
	.section	.note.nv.cuinfo,"",@"SHT_NOTE"
	.sectionflags	@"SHF_NOTE_NV_CUINFO"
        /*0018*/ 	.short	0x0002
        /*001a*/ 	.short	0x0064
        /*001c*/ 	.short	0x0082
	.zero		2


//--------------------- .nv.info                  --------------------------
	.section	.nv.info,"",@"SHT_CUDA_INFO"
	.align	4


	//----- nvinfo : EIATTR_REGCOUNT
	.align		4
        /*0000*/ 	.byte	0x04, 0x2f
        /*0002*/ 	.short	(.L_1 - .L_0)
	.align		4
.L_0:
        /*0004*/ 	.word	index@(default_function_kernel_2)
        /*0008*/ 	.word	0x0000000c


	//----- nvinfo : EIATTR_FRAME_SIZE
	.align		4
.L_1:
        /*000c*/ 	.byte	0x04, 0x11
        /*000e*/ 	.short	(.L_3 - .L_2)
	.align		4
.L_2:
        /*0010*/ 	.word	index@(default_function_kernel_2)
        /*0014*/ 	.word	0x00000000


	//----- nvinfo : EIATTR_REGCOUNT
	.align		4
.L_3:
        /*0018*/ 	.byte	0x04, 0x2f
        /*001a*/ 	.short	(.L_5 - .L_4)
	.align		4
.L_4:
        /*001c*/ 	.word	index@(default_function_kernel_1)
        /*0020*/ 	.word	0x0000000d


	//----- nvinfo : EIATTR_FRAME_SIZE
	.align		4
.L_5:
        /*0024*/ 	.byte	0x04, 0x11
        /*0026*/ 	.short	(.L_7 - .L_6)
	.align		4
.L_6:
        /*0028*/ 	.word	index@(default_function_kernel_1)
        /*002c*/ 	.word	0x00000000


	//----- nvinfo : EIATTR_REGCOUNT
	.align		4
.L_7:
        /*0030*/ 	.byte	0x04, 0x2f
        /*0032*/ 	.short	(.L_9 - .L_8)
	.align		4
.L_8:
        /*0034*/ 	.word	index@(default_function_kernel)
        /*0038*/ 	.word	0x0000000c


	//----- nvinfo : EIATTR_FRAME_SIZE
	.align		4
.L_9:
        /*003c*/ 	.byte	0x04, 0x11
        /*003e*/ 	.short	(.L_11 - .L_10)
	.align		4
.L_10:
        /*0040*/ 	.word	index@(default_function_kernel)
        /*0044*/ 	.word	0x00000000


	//----- nvinfo : EIATTR_MIN_STACK_SIZE
	.align		4
.L_11:
        /*0048*/ 	.byte	0x04, 0x12
        /*004a*/ 	.short	(.L_13 - .L_12)
	.align		4
.L_12:
        /*004c*/ 	.word	index@(default_function_kernel)
        /*0050*/ 	.word	0x00000000


	//----- nvinfo : EIATTR_MIN_STACK_SIZE
	.align		4
.L_13:
        /*0054*/ 	.byte	0x04, 0x12
        /*0056*/ 	.short	(.L_15 - .L_14)
	.align		4
.L_14:
        /*0058*/ 	.word	index@(default_function_kernel_1)
        /*005c*/ 	.word	0x00000000


	//----- nvinfo : EIATTR_MIN_STACK_SIZE
	.align		4
.L_15:
        /*0060*/ 	.byte	0x04, 0x12
        /*0062*/ 	.short	(.L_17 - .L_16)
	.align		4
.L_16:
        /*0064*/ 	.word	index@(default_function_kernel_2)
        /*0068*/ 	.word	0x00000000
.L_17:


//--------------------- .nv.compat                --------------------------
	.section	.nv.compat,"",@"SHT_CUDA_COMPAT_INFO"
	.align	4
        /*0000*/ 	.byte	0x02, 0x09, 0x00, 0x00, 0x02, 0x02, 0x01, 0x00, 0x02, 0x05, 0x05, 0x00, 0x03, 0x07, 0x01, 0x01
        /*0010*/ 	.byte	0x02, 0x03, 0x00, 0x00, 0x02, 0x06, 0x01, 0x00, 0x04, 0x0b, 0x08, 0x00, 0x01, 0x00, 0x00, 0x00
        /*0020*/ 	.byte	0x00, 0x00, 0x00, 0x00


//--------------------- .nv.info.default_function_kernel --------------------------
	.section	.nv.info.default_function_kernel,"",@"SHT_CUDA_INFO"
	.sectionflags	@""
	.align	4


	//----- nvinfo : EIATTR_CUDA_API_VERSION
	.align		4
        /*0000*/ 	.byte	0x04, 0x37
        /*0002*/ 	.short	(.L_19 - .L_18)
.L_18:
        /*0004*/ 	.word	0x00000082


	//----- nvinfo : EIATTR_KPARAM_INFO
	.align		4
.L_19:
        /*0008*/ 	.byte	0x04, 0x17
        /*000a*/ 	.short	(.L_21 - .L_20)
.L_20:
        /*000c*/ 	.word	0x00000000
        /*0010*/ 	.short	0x0001
        /*0012*/ 	.short	0x0008
        /*0014*/ 	.byte	0x00, 0xf5, 0x21, 0x00


	//----- nvinfo : EIATTR_KPARAM_INFO
	.align		4
.L_21:
        /*0018*/ 	.byte	0x04, 0x17
        /*001a*/ 	.short	(.L_23 - .L_22)
.L_22:
        /*001c*/ 	.word	0x00000000
        /*0020*/ 	.short	0x0000
        /*0022*/ 	.short	0x0000
        /*0024*/ 	.byte	0x00, 0xf5, 0x21, 0x00


	//----- nvinfo : EIATTR_SPARSE_MMA_MASK
	.align		4
.L_23:
        /*0028*/ 	.byte	0x03, 0x50
        /*002a*/ 	.short	0x0000


	//----- nvinfo : EIATTR_MAXREG_COUNT
	.align		4
        /*002c*/ 	.byte	0x03, 0x1b
        /*002e*/ 	.short	0x00ff


	//----- nvinfo : EIATTR_MERCURY_ISA_VERSION
	.align		4
        /*0030*/ 	.byte	0x03, 0x5f
        /*0032*/ 	.short	0x0101


	//----- nvinfo : EIATTR_VRC_CTA_INIT_COUNT
	.align		4
        /*0034*/ 	.byte	0x02, 0x4a
	.zero		1
	.zero		1


	//----- nvinfo : EIATTR_EXIT_INSTR_OFFSETS
	.align		4
        /*0038*/ 	.byte	0x04, 0x1c
        /*003a*/ 	.short	(.L_25 - .L_24)


	//   ....[0]....
.L_24:
        /*003c*/ 	.word	0x00000070


	//   ....[1]....
        /*0040*/ 	.word	0x00000390


	//----- nvinfo : EIATTR_MAX_THREADS
	.align		4
.L_25:
        /*0044*/ 	.byte	0x04, 0x05
        /*0046*/ 	.short	(.L_27 - .L_26)
.L_26:
        /*0048*/ 	.word	0x00000020
        /*004c*/ 	.word	0x00000001
        /*0050*/ 	.word	0x00000001


	//----- nvinfo : EIATTR_CBANK_PARAM_SIZE
	.align		4
.L_27:
        /*0054*/ 	.byte	0x03, 0x19
        /*0056*/ 	.short	0x0010


	//----- nvinfo : EIATTR_PARAM_CBANK
	.align		4
        /*0058*/ 	.byte	0x04, 0x0a
        /*005a*/ 	.short	(.L_29 - .L_28)
	.align		4
.L_28:
        /*005c*/ 	.word	index@(.nv.constant0.default_function_kernel)
        /*0060*/ 	.short	0x0380
        /*0062*/ 	.short	0x0010


	//----- nvinfo : EIATTR_SW_WAR
	.align		4
.L_29:
        /*0064*/ 	.byte	0x04, 0x36
        /*0066*/ 	.short	(.L_31 - .L_30)
.L_30:
        /*0068*/ 	.word	0x00000008
.L_31:


//--------------------- .nv.info.default_function_kernel_1 --------------------------
	.section	.nv.info.default_function_kernel_1,"",@"SHT_CUDA_INFO"
	.sectionflags	@""
	.align	4


	//----- nvinfo : EIATTR_CUDA_API_VERSION
	.align		4
        /*0000*/ 	.byte	0x04, 0x37
        /*0002*/ 	.short	(.L_33 - .L_32)
.L_32:
        /*0004*/ 	.word	0x00000082


	//----- nvinfo : EIATTR_KPARAM_INFO
	.align		4
.L_33:
        /*0008*/ 	.byte	0x04, 0x17
        /*000a*/ 	.short	(.L_35 - .L_34)
.L_34:
        /*000c*/ 	.word	0x00000000
        /*0010*/ 	.short	0x0001
        /*0012*/ 	.short	0x0008
        /*0014*/ 	.byte	0x00, 0xf5, 0x21, 0x00


	//----- nvinfo : EIATTR_KPARAM_INFO
	.align		4
.L_35:
        /*0018*/ 	.byte	0x04, 0x17
        /*001a*/ 	.short	(.L_37 - .L_36)
.L_36:
        /*001c*/ 	.word	0x00000000
        /*0020*/ 	.short	0x0000
        /*0022*/ 	.short	0x0000
        /*0024*/ 	.byte	0x00, 0xf5, 0x21, 0x00


	//----- nvinfo : EIATTR_SPARSE_MMA_MASK
	.align		4
.L_37:
        /*0028*/ 	.byte	0x03, 0x50
        /*002a*/ 	.short	0x0000


	//----- nvinfo : EIATTR_MAXREG_COUNT
	.align		4
        /*002c*/ 	.byte	0x03, 0x1b
        /*002e*/ 	.short	0x00ff


	//----- nvinfo : EIATTR_MERCURY_ISA_VERSION
	.align		4
        /*0030*/ 	.byte	0x03, 0x5f
        /*0032*/ 	.short	0x0101


	//----- nvinfo : EIATTR_VRC_CTA_INIT_COUNT
	.align		4
        /*0034*/ 	.byte	0x02, 0x4a
	.zero		1
	.zero		1


	//----- nvinfo : EIATTR_EXIT_INSTR_OFFSETS
	.align		4
        /*0038*/ 	.byte	0x04, 0x1c
        /*003a*/ 	.short	(.L_39 - .L_38)


	//   ....[0]....
.L_38:
        /*003c*/ 	.word	0x00000550


	//----- nvinfo : EIATTR_MAX_THREADS
	.align		4
.L_39:
        /*0040*/ 	.byte	0x04, 0x05
        /*0042*/ 	.short	(.L_41 - .L_40)
.L_40:
        /*0044*/ 	.word	0x00000002
        /*0048*/ 	.word	0x00000001
        /*004c*/ 	.word	0x00000001


	//----- nvinfo : EIATTR_CRS_STACK_SIZE
	.align		4
.L_41:
        /*0050*/ 	.byte	0x04, 0x1e
        /*0052*/ 	.short	(.L_43 - .L_42)
.L_42:
        /*0054*/ 	.word	0x00000000


	//----- nvinfo : EIATTR_CBANK_PARAM_SIZE
	.align		4
.L_43:
        /*0058*/ 	.byte	0x03, 0x19
        /*005a*/ 	.short	0x0010


	//----- nvinfo : EIATTR_PARAM_CBANK
	.align		4
        /*005c*/ 	.byte	0x04, 0x0a
        /*005e*/ 	.short	(.L_45 - .L_44)
	.align		4
.L_44:
        /*0060*/ 	.word	index@(.nv.constant0.default_function_kernel_1)
        /*0064*/ 	.short	0x0380
        /*0066*/ 	.short	0x0010


	//----- nvinfo : EIATTR_SW_WAR
	.align		4
.L_45:
        /*0068*/ 	.byte	0x04, 0x36
        /*006a*/ 	.short	(.L_47 - .L_46)
.L_46:
        /*006c*/ 	.word	0x00000008
.L_47:


//--------------------- .nv.info.default_function_kernel_2 --------------------------
	.section	.nv.info.default_function_kernel_2,"",@"SHT_CUDA_INFO"
	.sectionflags	@""
	.align	4


	//----- nvinfo : EIATTR_CUDA_API_VERSION
	.align		4
        /*0000*/ 	.byte	0x04, 0x37
        /*0002*/ 	.short	(.L_49 - .L_48)
.L_48:
        /*0004*/ 	.word	0x00000082


	//----- nvinfo : EIATTR_KPARAM_INFO
	.align		4
.L_49:
        /*0008*/ 	.byte	0x04, 0x17
        /*000a*/ 	.short	(.L_51 - .L_50)
.L_50:
        /*000c*/ 	.word	0x00000000
        /*0010*/ 	.short	0x0001
        /*0012*/ 	.short	0x0008
        /*0014*/ 	.byte	0x00, 0xf5, 0x21, 0x00


	//----- nvinfo : EIATTR_KPARAM_INFO
	.align		4
.L_51:
        /*0018*/ 	.byte	0x04, 0x17
        /*001a*/ 	.short	(.L_53 - .L_52)
.L_52:
        /*001c*/ 	.word	0x00000000
        /*0020*/ 	.short	0x0000
        /*0022*/ 	.short	0x0000
        /*0024*/ 	.byte	0x00, 0xf5, 0x21, 0x00


	//----- nvinfo : EIATTR_SPARSE_MMA_MASK
	.align		4
.L_53:
        /*0028*/ 	.byte	0x03, 0x50
        /*002a*/ 	.short	0x0000


	//----- nvinfo : EIATTR_MAXREG_COUNT
	.align		4
        /*002c*/ 	.byte	0x03, 0x1b
        /*002e*/ 	.short	0x00ff


	//----- nvinfo : EIATTR_MERCURY_ISA_VERSION
	.align		4
        /*0030*/ 	.byte	0x03, 0x5f
        /*0032*/ 	.short	0x0101


	//----- nvinfo : EIATTR_VRC_CTA_INIT_COUNT
	.align		4
        /*0034*/ 	.byte	0x02, 0x4a
	.zero		1
	.zero		1


	//----- nvinfo : EIATTR_EXIT_INSTR_OFFSETS
	.align		4
        /*0038*/ 	.byte	0x04, 0x1c
        /*003a*/ 	.short	(.L_55 - .L_54)


	//   ....[0]....
.L_54:
        /*003c*/ 	.word	0x00000320


	//----- nvinfo : EIATTR_MAX_THREADS
	.align		4
.L_55:
        /*0040*/ 	.byte	0x04, 0x05
        /*0042*/ 	.short	(.L_57 - .L_56)
.L_56:
        /*0044*/ 	.word	0x00000008
        /*0048*/ 	.word	0x00000001
        /*004c*/ 	.word	0x00000001


	//----- nvinfo : EIATTR_CBANK_PARAM_SIZE
	.align		4
.L_57:
        /*0050*/ 	.byte	0x03, 0x19
        /*0052*/ 	.short	0x0010


	//----- nvinfo : EIATTR_PARAM_CBANK
	.align		4
        /*0054*/ 	.byte	0x04, 0x0a
        /*0056*/ 	.short	(.L_59 - .L_58)
	.align		4
.L_58:
        /*0058*/ 	.word	index@(.nv.constant0.default_function_kernel_2)
        /*005c*/ 	.short	0x0380
        /*005e*/ 	.short	0x0010


	//----- nvinfo : EIATTR_SW_WAR
	.align		4
.L_59:
        /*0060*/ 	.byte	0x04, 0x36
        /*0062*/ 	.short	(.L_61 - .L_60)
.L_60:
        /*0064*/ 	.word	0x00000008
.L_61:


//--------------------- .nv.callgraph             --------------------------
	.section	.nv.callgraph,"",@"SHT_CUDA_CALLGRAPH"
	.align	4
	.sectionentsize	8
	.align		4
        /*0000*/ 	.word	0x00000000
	.align		4
        /*0004*/ 	.word	0xffffffff
	.align		4
        /*0008*/ 	.word	0x00000000
	.align		4
        /*000c*/ 	.word	0xfffffffe
	.align		4
        /*0010*/ 	.word	0x00000000
	.align		4
        /*0014*/ 	.word	0xfffffffd
	.align		4
        /*0018*/ 	.word	0x00000000
	.align		4
        /*001c*/ 	.word	0xfffffffc


//--------------------- .text.default_function_kernel --------------------------
	.section	.text.default_function_kernel,"ax",@progbits
	.align	128
        .global         default_function_kernel
        .type           default_function_kernel,@function
        .size           default_function_kernel,(.L_x_11 - default_function_kernel)
        .other          default_function_kernel,@"STO_CUDA_ENTRY STV_DEFAULT"
default_function_kernel:
.text.default_function_kernel:
[----:B------:R-:W-:Y:S01]  /*0000*/  LDC R1, c[0x0][0x37c] ;  /* 0x0000df00ff017b82 */ /* 0x000fe20000000800 */
[----:B------:R-:W0:Y:S07]  /*0010*/  S2R R5, SR_TID.X ;  /* 0x0000000000057919 */ /* 0x000e2e0000002100 */
[----:B------:R-:W1:Y:S02]  /*0020*/  S2UR UR5, SR_CTAID.X ;  /* 0x00000000000579c3 */ /* 0x000e640000002500 */
[----:B-1----:R-:W-:Y:S01]  /*0030*/  USHF.L.U32 UR4, UR5, 0x2, URZ ;  /* 0x0000000205047899 */ /* 0x002fe200080006ff */
[----:B0-----:R-:W-:-:S05]  /*0040*/  SHF.R.U32.HI R0, RZ, 0x3, R5 ;  /* 0x00000003ff007819 */ /* 0x001fca0000011605 */
[----:B------:R-:W-:-:S04]  /*0050*/  LOP3.LUT R0, R0, UR4, RZ, 0xfc, !PT ;  /* 0x0000000400007c12 */ /* 0x000fc8000f8efcff */
[----:B------:R-:W-:-:S13]  /*0060*/  ISETP.GT.U32.AND P0, PT, R0, 0x8, PT ;  /* 0x000000080000780c */ /* 0x000fda0003f04070 */
[----:B------:R-:W-:Y:S05]  /*0070*/  @P0 EXIT ;  /* 0x000000000000094d */ /* 0x000fea0003800000 */
[----:B------:R-:W0:Y:S01]  /*0080*/  LDC.64 R2, c[0x0][0x388] ;  /* 0x0000e200ff027b82 */ /* 0x000e220000000a00 */
[----:B------:R-:W1:Y:S01]  /*0090*/  LDCU.64 UR6, c[0x0][0x358] ;  /* 0x00006b00ff0677ac */ /* 0x000e620008000a00 */
[----:B------:R-:W-:-:S06]  /*00a0*/  USHF.L.U32 UR4, UR5, 0x5, URZ ;  /* 0x0000000505047899 */ /* 0x000fcc00080006ff */
[----:B------:R-:W-:-:S05]  /*00b0*/  LOP3.LUT R5, R5, UR4, RZ, 0xfc, !PT ;  /* 0x0000000405057c12 */ /* 0x000fca000f8efcff */
[----:B0-----:R-:W-:-:S05]  /*00c0*/  IMAD.WIDE.U32 R2, R5, 0x4, R2 ;  /* 0x0000000405027825 */ /* 0x001fca00078e0002 */
[----:B-1----:R-:W2:Y:S01]  /*00d0*/  LDG.E.CONSTANT R0, desc[UR6][R2.64] ;  /* 0x0000000602007981 */ /* 0x002ea2000c1e9900 */
[----:B------:R-:W-:Y:S02]  /*00e0*/  HFMA2 R8, -RZ, RZ, 1.625, 0 ;  /* 0x3e800000ff087431 */ /* 0x000fe400000001ff */
[C---:B--2---:R-:W-:Y:S01]  /*00f0*/  FFMA R4, R0.reuse, R0, 1 ;  /* 0x3f80000000047423 */ /* 0x044fe20000000000 */
[----:B------:R-:W-:-:S03]  /*0100*/  FSETP.GT.AND P0, PT, |R0|, 8388608, PT ;  /* 0x4b0000000000780b */ /* 0x000fc60003f04200 */
[----:B------:R-:W0:Y:S02]  /*0110*/  MUFU.RSQ R7, R4 ;  /* 0x0000000400077308 */ /* 0x000e240000001400 */
[----:B0-----:R-:W-:-:S06]  /*0120*/  FFMA R7, R4, R7, 1 ;  /* 0x3f80000004077423 */ /* 0x001fcc0000000007 */
[----:B------:R-:W0:Y:S02]  /*0130*/  MUFU.RCP R7, R7 ;  /* 0x0000000700077308 */ /* 0x000e240000001000 */
[----:B0-----:R-:W-:Y:S01]  /*0140*/  FMUL R9, |R0|, R7 ;  /* 0x0000000700097220 */ /* 0x001fe20000400200 */
[----:B------:R-:W-:-:S03]  /*0150*/  MOV R7, 0x3d39bf78 ;  /* 0x3d39bf7800077802 */ /* 0x000fc60000000f00 */
[----:B------:R-:W-:-:S05]  /*0160*/  FFMA R9, |R0|, R9, |R0| ;  /* 0x0000000900097223 */ /* 0x000fca0000000600 */
[----:B------:R-:W-:-:S04]  /*0170*/  FSEL R9, |R0|, R9, P0 ;  /* 0x0000000900097208 */ /* 0x000fc80000000200 */
[C---:B------:R-:W-:Y:S01]  /*0180*/  ISETP.GE.U32.AND P1, PT, R9.reuse, 0x7f800000, PT ;  /* 0x7f8000000900780c */ /* 0x040fe20003f26070 */
[----:B------:R-:W-:-:S03]  /*0190*/  FADD.RZ R6, R9, 1 ;  /* 0x3f80000009067421 */ /* 0x000fc6000000c000 */
[----:B------:R-:W-:Y:S02]  /*01a0*/  ISETP.GT.AND P2, PT, R9, -0x40800000, P1 ;  /* 0xbf8000000900780c */ /* 0x000fe40000f44270 */
[----:B------:R-:W-:-:S04]  /*01b0*/  IADD3 R6, PT, PT, R6, -0x3f400000, RZ ;  /* 0xc0c0000006067810 */ /* 0x000fc80007ffe0ff */
[----:B------:R-:W-:-:S03]  /*01c0*/  LOP3.LUT R6, R6, 0xff800000, RZ, 0xc0, !PT ;  /* 0xff80000006067812 */ /* 0x000fc600078ec0ff */
[----:B------:R-:W-:Y:S02]  /*01d0*/  @P1 MOV R4, 0x7f800000 ;  /* 0x7f80000000041802 */ /* 0x000fe40000000f00 */
[----:B------:R-:W-:Y:S02]  /*01e0*/  IADD3 R3, PT, PT, -R6, 0x40800000, RZ ;  /* 0x4080000006037810 */ /* 0x000fe40007ffe1ff */
[-C--:B------:R-:W-:Y:S02]  /*01f0*/  IADD3 R2, PT, PT, R9, -R6.reuse, RZ ;  /* 0x8000000609027210 */ /* 0x080fe40007ffe0ff */
[----:B------:R-:W-:Y:S01]  /*0200*/  I2FP.F32.S32 R6, R6 ;  /* 0x0000000600067245 */ /* 0x000fe20000201400 */
[----:B------:R-:W-:-:S04]  /*0210*/  FFMA R3, R3, R8, -1 ;  /* 0xbf80000003037423 */ /* 0x000fc80000000008 */
[----:B------:R-:W-:Y:S01]  /*0220*/  FADD R2, R2, R3 ;  /* 0x0000000302027221 */ /* 0x000fe20000000000 */
[----:B------:R-:W-:-:S03]  /*0230*/  FMUL R6, R6, 1.1920928955078125e-07 ;  /* 0x3400000006067820 */ /* 0x000fc60000400000 */
[----:B------:R-:W-:-:S04]  /*0240*/  FFMA R3, R2, -R7, 0.10546888411045074463 ;  /* 0x3dd8001202037423 */ /* 0x000fc80000000807 */
[----:B------:R-:W-:-:S04]  /*0250*/  FFMA R3, R2, R3, -0.13229703903198242188 ;  /* 0xbe0778e002037423 */ /* 0x000fc80000000003 */
[----:B------:R-:W-:-:S04]  /*0260*/  FFMA R3, R2, R3, 0.14491446316242218018 ;  /* 0x3e14647502037423 */ /* 0x000fc80000000003 */
[----:B------:R-:W-:-:S04]  /*0270*/  FFMA R3, R2, R3, -0.16641564667224884033 ;  /* 0xbe2a68dd02037423 */ /* 0x000fc80000000003 */
[----:B------:R-:W-:-:S04]  /*0280*/  FFMA R3, R2, R3, 0.19988867640495300293 ;  /* 0x3e4caf9e02037423 */ /* 0x000fc80000000003 */
[----:B------:R-:W-:-:S04]  /*0290*/  FFMA R3, R2, R3, -0.25000196695327758789 ;  /* 0xbe80004202037423 */ /* 0x000fc80000000003 */
[----:B------:R-:W-:-:S04]  /*02a0*/  FFMA R3, R2, R3, 0.33333510160446166992 ;  /* 0x3eaaaae602037423 */ /* 0x000fc80000000003 */
[----:B------:R-:W-:-:S04]  /*02b0*/  FFMA R3, R2, R3, -0.5 ;  /* 0xbf00000002037423 */ /* 0x000fc80000000003 */
[----:B------:R-:W-:-:S04]  /*02c0*/  FMUL R3, R2, R3 ;  /* 0x0000000302037220 */ /* 0x000fc80000400000 */
[----:B------:R-:W-:-:S04]  /*02d0*/  FFMA R3, R2, R3, R2 ;  /* 0x0000000302037223 */ /* 0x000fc80000000002 */
[----:B------:R-:W-:Y:S01]  /*02e0*/  FFMA R6, R6, 0.69314718246459960938, R3 ;  /* 0x3f31721806067823 */ /* 0x000fe20000000003 */
[C---:B------:R-:W-:Y:S01]  /*02f0*/  @P2 FFMA R6, R9.reuse, R4, +INF ;  /* 0x7f80000009062423 */ /* 0x040fe20000000004 */
[----:B------:R-:W0:Y:S01]  /*0300*/  LDC.64 R2, c[0x0][0x380] ;  /* 0x0000e000ff027b82 */ /* 0x000e220000000a00 */
[----:B------:R-:W-:-:S04]  /*0310*/  @P1 FSETP.NEU.AND P2, PT, R9, RZ, PT ;  /* 0x000000ff0900120b */ /* 0x000fc80003f4d000 */
[----:B------:R-:W-:-:S05]  /*0320*/  @P1 FSEL R6, R6, -RZ, P2 ;  /* 0x800000ff06061208 */ /* 0x000fca0001000000 */
[----:B------:R-:W-:Y:S01]  /*0330*/  @P0 FADD R6, R6, 0.69314718246459960938 ;  /* 0x3f31721806060421 */ /* 0x000fe20000000000 */
[----:B------:R-:W-:-:S04]  /*0340*/  FSETP.NAN.AND P0, PT, |R0|, |R0|, PT ;  /* 0x400000000000720b */ /* 0x000fc80003f08200 */
[----:B------:R-:W-:Y:S01]  /*0350*/  LOP3.LUT R0, R6, 0x80000000, R0, 0xb8, !PT ;  /* 0x8000000006007812 */ /* 0x000fe200078eb800 */
[----:B0-----:R-:W-:-:S03]  /*0360*/  IMAD.WIDE.U32 R2, R5, 0x4, R2 ;  /* 0x0000000405027825 */ /* 0x001fc600078e0002 */
[----:B------:R-:W-:-:S05]  /*0370*/  FSEL R5, R0, R6, !P0 ;  /* 0x0000000600057208 */ /* 0x000fca0004000000 */
[----:B------:R-:W-:Y:S01]  /*0380*/  STG.E desc[UR6][R2.64], R5 ;  /* 0x0000000502007986 */ /* 0x000fe2000c101906 */
[----:B------:R-:W-:Y:S05]  /*0390*/  EXIT ;  /* 0x000000000000794d */ /* 0x000fea0003800000 */
.L_x_0:
[----:B------:R-:W-:-:S00]  /*03a0*/  BRA `(.L_x_0) ;  /* 0xfffffffc00fc7947 */ /* 0x000fc0000383ffff */
[----:B------:R-:W-:-:S00]  /*03b0*/  NOP ;  /* 0x0000000000007918 */ /* 0x000fc00000000000 */
        /* <DEDUP_REMOVED lines=12> */
.L_x_11:


//--------------------- .text.default_function_kernel_1 --------------------------
	.section	.text.default_function_kernel_1,"ax",@progbits
	.align	128
        .global         default_function_kernel_1
        .type           default_function_kernel_1,@function
        .size           default_function_kernel_1,(.L_x_12 - default_function_kernel_1)
        .other          default_function_kernel_1,@"STO_CUDA_ENTRY STV_DEFAULT"
default_function_kernel_1:
.text.default_function_kernel_1:
[----:B------:R-:W-:Y:S01]  /*0000*/  LDC R1, c[0x0][0x37c] ;  /* 0x0000df00ff017b82 */ /* 0x000fe20000000800 */
[----:B------:R-:W0:Y:S07]  /*0010*/  S2R R5, SR_TID.X ;  /* 0x0000000000057919 */ /* 0x000e2e0000002100 */
[----:B------:R-:W1:Y:S01]  /*0020*/  S2UR UR4, SR_CTAID.X ;  /* 0x00000000000479c3 */ /* 0x000e620000002500 */
[----:B------:R-:W2:Y:S07]  /*0030*/  LDCU.64 UR6, c[0x0][0x358] ;  /* 0x00006b00ff0677ac */ /* 0x000eae0008000a00 */
[----:B------:R-:W3:Y:S01]  /*0040*/  LDC.64 R2, c[0x0][0x388] ;  /* 0x0000e200ff027b82 */ /* 0x000ee20000000a00 */
[----:B-1----:R-:W-:-:S06]  /*0050*/  USHF.L.U32 UR4, UR4, 0x1, URZ ;  /* 0x0000000104047899 */ /* 0x002fcc00080006ff */
[----:B0-----:R-:W-:-:S05]  /*0060*/  LOP3.LUT R5, R5, UR4, RZ, 0xfc, !PT ;  /* 0x0000000405057c12 */ /* 0x001fca000f8efcff */
[----:B---3--:R-:W-:-:S05]  /*0070*/  IMAD.WIDE.U32 R2, R5, 0x4, R2 ;  /* 0x0000000405027825 */ /* 0x008fca00078e0002 */
[----:B--2---:R-:W2:Y:S01]  /*0080*/  LDG.E.CONSTANT R0, desc[UR6][R2.64] ;  /* 0x0000000602007981 */ /* 0x004ea2000c1e9900 */
[----:B------:R-:W-:Y:S01]  /*0090*/  BSSY.RECONVERGENT B0, `(.L_x_1) ;  /* 0x0000045000007945 */ /* 0x000fe20003800200 */
[C---:B--2---:R-:W-:Y:S01]  /*00a0*/  FMUL.RZ R7, R0.reuse, 0.15915493667125701904 ;  /* 0x3e22f98300077820 */ /* 0x044fe2000040c000 */
[----:B------:R-:W-:-:S05]  /*00b0*/  FADD R4, |R0|, -RZ ;  /* 0x800000ff00047221 */ /* 0x000fca0000000200 */
[----:B------:R-:W0:Y:S02]  /*00c0*/  MUFU.SIN R7, R7 ;  /* 0x0000000700077308 */ /* 0x000e240000000400 */
[----:B0-----:R-:W-:-:S13]  /*00d0*/  FSETP.GEU.AND P0, PT, |R0|, |R7|, PT ;  /* 0x400000070000720b */ /* 0x001fda0003f0e200 */
[----:B------:R-:W-:Y:S05]  /*00e0*/  @!P0 BRA `(.L_x_2) ;  /* 0x0000000000fc8947 */ /* 0x000fea0003800000 */
[----:B------:R-:W-:-:S05]  /*00f0*/  FMUL R3, |R7|, 8388608 ;  /* 0x4b00000007037820 */ /* 0x000fca0000400200 */
[----:B------:R-:W-:-:S13]  /*0100*/  FSETP.GTU.AND P0, PT, R4, R3, PT ;  /* 0x000000030400720b */ /* 0x000fda0003f0c000 */
[----:B------:R-:W-:Y:S05]  /*0110*/  @P0 BRA `(.L_x_3) ;  /* 0x0000000000780947 */ /* 0x000fea0003800000 */
[C---:B------:R-:W-:Y:S01]  /*0120*/  FMUL R2, |R7|.reuse, 16777216 ;  /* 0x4b80000007027820 */ /* 0x040fe20000400200 */
[C---:B------:R-:W-:Y:S01]  /*0130*/  FSETP.GEU.AND P0, PT, |R7|.reuse, 1.175494350822287508e-38, PT ;  /* 0x008000000700780b */ /* 0x040fe20003f0e200 */
[----:B------:R-:W-:Y:S01]  /*0140*/  FMUL R3, R4, 16777216 ;  /* 0x4b80000004037820 */ /* 0x000fe20000400000 */
[----:B------:R-:W-:Y:S01]  /*0150*/  FADD R6, |R7|, -RZ ;  /* 0x800000ff07067221 */ /* 0x000fe20000000200 */
[----:B------:R-:W-:Y:S01]  /*0160*/  BSSY.RECONVERGENT B1, `(.L_x_4) ;  /* 0x0000017000017945 */ /* 0x000fe20003800200 */
[----:B------:R-:W-:Y:S02]  /*0170*/  FSEL R2, R2, |R7|, !P0 ;  /* 0x4000000702027208 */ /* 0x000fe40004000000 */
[----:B------:R-:W-:-:S04]  /*0180*/  FSEL R3, R3, R4, !P0 ;  /* 0x0000000403037208 */ /* 0x000fc80004000000 */
[----:B------:R-:W0:Y:S02]  /*0190*/  MUFU.RCP R2, R2 ;  /* 0x0000000200027308 */ /* 0x000e240000001000 */
[----:B0-----:R-:W-:-:S06]  /*01a0*/  FMUL R3, R2, R3 ;  /* 0x0000000302037220 */ /* 0x001fcc0000400000 */
[----:B------:R-:W0:Y:S02]  /*01b0*/  FRND.TRUNC R3, R3 ;  /* 0x0000000300037307 */ /* 0x000e24000020d000 */
[----:B0-----:R-:W-:-:S05]  /*01c0*/  FFMA R8, -|R7|, R3, R4 ;  /* 0x0000000307087223 */ /* 0x001fca0000000304 */
[----:B------:R-:W-:-:S13]  /*01d0*/  ISETP.GE.U32.AND P0, PT, R8, R6, PT ;  /* 0x000000060800720c */ /* 0x000fda0003f06070 */
[----:B------:R-:W-:Y:S05]  /*01e0*/  @!P0 BRA `(.L_x_5) ;  /* 0x0000000000388947 */ /* 0x000fea0003800000 */
[----:B------:R-:W-:-:S04]  /*01f0*/  ISETP.GE.U32.AND P0, PT, R8, -0x7fffffff, PT ;  /* 0x800000010800780c */ /* 0x000fc80003f06070 */
[----:B------:R-:W-:-:S09]  /*0200*/  FSETP.GEU.OR P1, PT, R8, -|R7|, !P0 ;  /* 0xc00000070800720b */ /* 0x000fd2000472e400 */
[----:B------:R-:W-:-:S04]  /*0210*/  @P0 FADD R2, R3, -1 ;  /* 0xbf80000003020421 */ /* 0x000fc80000000000 */
[----:B------:R-:W-:-:S04]  /*0220*/  @!P1 FADD R2, R2, -1 ;  /* 0xbf80000002029421 */ /* 0x000fc80000000000 */
[----:B------:R-:W-:Y:S01]  /*0230*/  @P0 IMAD.MOV.U32 R3, RZ, RZ, R2 ;  /* 0x000000ffff030224 */ /* 0x000fe200078e0002 */
[----:B------:R-:W-:Y:S06]  /*0240*/  @P0 BRA `(.L_x_5) ;  /* 0x0000000000200947 */ /* 0x000fec0003800000 */
[----:B------:R-:W-:Y:S01]  /*0250*/  FADD R2, |R7|, |R7| ;  /* 0x4000000707027221 */ /* 0x000fe20000000200 */
[----:B------:R-:W-:-:S04]  /*0260*/  FADD R3, R3, 1 ;  /* 0x3f80000003037421 */ /* 0x000fc80000000000 */
[----:B------:R-:W-:-:S13]  /*0270*/  FSETP.GE.AND P0, PT, R8, R2, PT ;  /* 0x000000020800720b */ /* 0x000fda0003f06000 */
[----:B------:R-:W-:-:S05]  /*0280*/  @P0 FFMA R2, |R7|, -3, R8 ;  /* 0xc040000007020823 */ /* 0x000fca0000000208 */
[----:B------:R-:W-:Y:S01]  /*0290*/  FSETP.GE.AND P1, PT, R2, RZ, P0 ;  /* 0x000000ff0200720b */ /* 0x000fe20000726000 */
[----:B------:R-:W-:-:S12]  /*02a0*/  @P0 FADD R2, R3, 1 ;  /* 0x3f80000003020421 */ /* 0x000fd80000000000 */
[----:B------:R-:W-:-:S04]  /*02b0*/  @P1 FADD R2, R2, 1 ;  /* 0x3f80000002021421 */ /* 0x000fc80000000000 */
[----:B------:R-:W-:-:S07]  /*02c0*/  @P0 IMAD.MOV.U32 R3, RZ, RZ, R2 ;  /* 0x000000ffff030224 */ /* 0x000fce00078e0002 */
.L_x_5:
[----:B------:R-:W-:Y:S05]  /*02d0*/  BSYNC.RECONVERGENT B1 ;  /* 0x0000000000017941 */ /* 0x000fea0003800200 */
.L_x_4:
[----:B------:R-:W-:Y:S01]  /*02e0*/  FFMA R4, -|R7|, R3, R4 ;  /* 0x0000000307047223 */ /* 0x000fe20000000304 */
[----:B------:R-:W-:Y:S06]  /*02f0*/  BRA `(.L_x_2) ;  /* 0x0000000000787947 */ /* 0x000fec0003800000 */
.L_x_3:
[----:B------:R-:W-:Y:S01]  /*0300*/  LOP3.LUT R9, R3, 0xff800000, RZ, 0xc0, !PT ;  /* 0xff80000003097812 */ /* 0x000fe200078ec0ff */
[----:B------:R-:W-:Y:S01]  /*0310*/  BSSY.RECONVERGENT B1, `(.L_x_6) ;  /* 0x000001a000017945 */ /* 0x000fe20003800200 */
[----:B------:R-:W-:Y:S02]  /*0320*/  FSETP.GT.AND P2, PT, |R7|, RZ, PT ;  /* 0x000000ff0700720b */ /* 0x000fe40003f44200 */
[C---:B------:R-:W-:Y:S02]  /*0330*/  IADD3 R6, PT, PT, R4.reuse, 0xb800000, -R9 ;  /* 0x0b80000004067810 */ /* 0x040fe40007ffe809 */
[----:B------:R-:W-:Y:S02]  /*0340*/  LOP3.LUT R2, R4, 0x7fffff, RZ, 0xc0, !PT ;  /* 0x007fffff04027812 */ /* 0x000fe400078ec0ff */
[----:B------:R-:W-:Y:S02]  /*0350*/  LOP3.LUT P1, R6, R6, 0xff800000, RZ, 0xc0, !PT ;  /* 0xff80000006067812 */ /* 0x000fe4000782c0ff */
[----:B------:R-:W-:-:S02]  /*0360*/  ISETP.GT.U32.AND P0, PT, R4, 0x7f7fffff, PT ;  /* 0x7f7fffff0400780c */ /* 0x000fc40003f04070 */
[----:B------:R-:W-:Y:S02]  /*0370*/  FSEL R9, R9, +QNAN , P2 ;  /* 0x7fffffff09097808 */ /* 0x000fe40001000000 */
[----:B------:R-:W-:Y:S02]  /*0380*/  LOP3.LUT R2, R2, 0x3f800000, RZ, 0xfc, !PT ;  /* 0x3f80000002027812 */ /* 0x000fe400078efcff */
[----:B------:R-:W-:-:S05]  /*0390*/  FSEL R10, R9, +QNAN , !P0 ;  /* 0x7fffffff090a7808 */ /* 0x000fca0004000000 */
[----:B------:R-:W-:Y:S05]  /*03a0*/  @!P1 BRA `(.L_x_7) ;  /* 0x0000000000409947 */ /* 0x000fea0003800000 */
[----:B------:R-:W-:-:S04]  /*03b0*/  LOP3.LUT R3, R3, 0x7fffff, RZ, 0xc0, !PT ;  /* 0x007fffff03037812 */ /* 0x000fc800078ec0ff */
[----:B------:R-:W-:-:S04]  /*03c0*/  LOP3.LUT R3, R3, 0x3f800000, RZ, 0xfc, !PT ;  /* 0x3f80000003037812 */ /* 0x000fc800078efcff */
[----:B------:R0:W1:Y:S03]  /*03d0*/  MUFU.RCP R4, R3 ;  /* 0x0000000300047308 */ /* 0x0000660000001000 */
.L_x_8:
[----:B------:R-:W-:-:S04]  /*03e0*/  VIMNMX.U32 R7, PT, PT, R6, 0xb800000, PT ;  /* 0x0b80000006077848 */ /* 0x000fc80003fe0000 */
[----:B------:R-:W-:Y:S01]  /*03f0*/  IADD3 R2, PT, PT, R7, R2, RZ ;  /* 0x0000000207027210 */ /* 0x000fe20007ffe0ff */
[----:B------:R-:W-:-:S04]  /*0400*/  IMAD.IADD R6, R6, 0x1, -R7 ;  /* 0x0000000106067824 */ /* 0x000fc800078e0a07 */
[----:B-1----:R-:W-:Y:S01]  /*0410*/  FMUL R9, R4, R2 ;  /* 0x0000000204097220 */ /* 0x002fe20000400000 */
[----:B------:R-:W-:-:S03]  /*0420*/  ISETP.NE.AND P1, PT, R6, RZ, PT ;  /* 0x000000ff0600720c */ /* 0x000fc60003f25270 */
[----:B------:R-:W-:-:S04]  /*0430*/  FFMA R8, -R3, R9, R2 ;  /* 0x0000000903087223 */ /* 0x000fc80000000102 */
[----:B------:R-:W-:-:S04]  /*0440*/  FFMA R9, R4, R8, R9 ;  /* 0x0000000804097223 */ /* 0x000fc80000000009 */
[----:B------:R-:W-:-:S04]  /*0450*/  FFMA R8, -R3, R9, R2 ;  /* 0x0000000903087223 */ /* 0x000fc80000000102 */
[----:B------:R-:W-:-:S06]  /*0460*/  FFMA.RZ R8, R4, R8, R9 ;  /* 0x0000000804087223 */ /* 0x000fcc000000c009 */
[----:B------:R-:W1:Y:S02]  /*0470*/  FRND.TRUNC R8, R8 ;  /* 0x0000000800087307 */ /* 0x000e64000020d000 */
[----:B-1----:R-:W-:-:S05]  /*0480*/  FFMA R2, -R3, R8, R2 ;  /* 0x0000000803027223 */ /* 0x002fca0000000102 */
[----:B------:R-:W-:-:S13]  /*0490*/  ISETP.NE.AND P0, PT, R2, RZ, PT ;  /* 0x000000ff0200720c */ /* 0x000fda0003f05270 */
[----:B------:R-:W-:Y:S05]  /*04a0*/  @P0 BRA P1, `(.L_x_8) ;  /* 0xfffffffc00cc0947 */ /* 0x000fea000083ffff */
.L_x_7:
[----:B------:R-:W-:Y:S05]  /*04b0*/  BSYNC.RECONVERGENT B1 ;  /* 0x0000000000017941 */ /* 0x000fea0003800200 */
.L_x_6:
[----:B0-----:R-:W-:-:S04]  /*04c0*/  FMUL R3, R2, 1.1920928955078125e-07 ;  /* 0x3400000002037820 */ /* 0x001fc80000400000 */
[----:B------:R-:W-:-:S07]  /*04d0*/  FMUL R4, R10, R3 ;  /* 0x000000030a047220 */ /* 0x000fce0000400000 */
.L_x_2:
[----:B------:R-:W-:Y:S05]  /*04e0*/  BSYNC.RECONVERGENT B0 ;  /* 0x0000000000007941 */ /* 0x000fea0003800200 */
.L_x_1:
[----:B------:R-:W0:Y:S01]  /*04f0*/  LDC.64 R2, c[0x0][0x380] ;  /* 0x0000e000ff027b82 */ /* 0x000e220000000a00 */
[C---:B------:R-:W-:Y:S02]  /*0500*/  FSETP.NAN.AND P0, PT, |R4|.reuse, |R4|, PT ;  /* 0x400000040400720b */ /* 0x040fe40003f08200 */
[----:B------:R-:W-:-:S04]  /*0510*/  LOP3.LUT R7, R4, 0x80000000, R0, 0xb8, !PT ;  /* 0x8000000004077812 */ /* 0x000fc800078eb800 */
[----:B------:R-:W-:Y:S01]  /*0520*/  FSEL R7, R4, R7, P0 ;  /* 0x0000000704077208 */ /* 0x000fe20000000000 */
[----:B0-----:R-:W-:-:S05]  /*0530*/  IMAD.WIDE.U32 R2, R5, 0x4, R2 ;  /* 0x0000000405027825 */ /* 0x001fca00078e0002 */
[----:B------:R-:W-:Y:S01]  /*0540*/  STG.E desc[UR6][R2.64], R7 ;  /* 0x0000000702007986 */ /* 0x000fe2000c101906 */
[----:B------:R-:W-:Y:S05]  /*0550*/  EXIT ;  /* 0x000000000000794d */ /* 0x000fea0003800000 */
.L_x_9:
        /* <DEDUP_REMOVED lines=10> */
.L_x_12:


//--------------------- .text.default_function_kernel_2 --------------------------
	.section	.text.default_function_kernel_2,"ax",@progbits
	.align	128
        .global         default_function_kernel_2
        .type           default_function_kernel_2,@function
        .size           default_function_kernel_2,(.L_x_13 - default_function_kernel_2)
        .other          default_function_kernel_2,@"STO_CUDA_ENTRY STV_DEFAULT"
default_function_kernel_2:
.text.default_function_kernel_2:
        /* <DEDUP_REMOVED lines=9> */
[----:B------:R-:W-:Y:S01]  /*0090*/  HFMA2 R8, -RZ, RZ, 1.625, 0 ;  /* 0x3e800000ff087431 */ /* 0x000fe200000001ff */
[----:B------:R-:W-:Y:S01]  /*00a0*/  MOV R9, 0x3d39bf78 ;  /* 0x3d39bf7800097802 */ /* 0x000fe20000000f00 */
[C---:B--2---:R-:W-:Y:S01]  /*00b0*/  FADD R4, -|R0|.reuse, 1 ;  /* 0x3f80000000047421 */ /* 0x044fe20000000300 */
[----:B------:R-:W-:-:S05]  /*00c0*/  FSETP.GT.AND P0, PT, |R0|, 8.50705917302346158658e+37, PT ;  /* 0x7e8000000000780b */ /* 0x000fca0003f04200 */
[----:B------:R-:W0:Y:S02]  /*00d0*/  MUFU.RCP R4, R4 ;  /* 0x0000000400047308 */ /* 0x000e240000001000 */
[----:B0-----:R-:W-:-:S04]  /*00e0*/  FADD R7, R4, R4 ;  /* 0x0000000404077221 */ /* 0x001fc80000000000 */
[----:B------:R-:W-:-:S05]  /*00f0*/  FMUL R7, |R0|, R7 ;  /* 0x0000000700077220 */ /* 0x000fca0000400200 */
[----:B------:R-:W-:-:S04]  /*0100*/  FSEL R7, R7, -2, !P0 ;  /* 0xc000000007077808 */ /* 0x000fc80004000000 */
[C---:B------:R-:W-:Y:S01]  /*0110*/  ISETP.GE.U32.AND P0, PT, R7.reuse, 0x7f800000, PT ;  /* 0x7f8000000700780c */ /* 0x040fe20003f06070 */
[----:B------:R-:W-:-:S03]  /*0120*/  FADD.RZ R6, R7, 1 ;  /* 0x3f80000007067421 */ /* 0x000fc6000000c000 */
[----:B------:R-:W-:Y:S02]  /*0130*/  ISETP.GT.AND P1, PT, R7, -0x40800000, P0 ;  /* 0xbf8000000700780c */ /* 0x000fe40000724270 */
[----:B------:R-:W-:-:S04]  /*0140*/  IADD3 R6, PT, PT, R6, -0x3f400000, RZ ;  /* 0xc0c0000006067810 */ /* 0x000fc80007ffe0ff */
[----:B------:R-:W-:-:S04]  /*0150*/  LOP3.LUT R6, R6, 0xff800000, RZ, 0xc0, !PT ;  /* 0xff80000006067812 */ /* 0x000fc800078ec0ff */
        /* <DEDUP_REMOVED lines=14> */
[C---:B------:R-:W-:Y:S02]  /*0240*/  FMUL R9, R4.reuse, R3 ;  /* 0x0000000304097220 */ /* 0x040fe40000400000 */
[----:B------:R-:W0:Y:S02]  /*0250*/  LDC.64 R2, c[0x0][0x380] ;  /* 0x0000e000ff027b82 */ /* 0x000e240000000a00 */
[----:B------:R-:W-:Y:S01]  /*0260*/  FFMA R9, R4, R9, R4 ;  /* 0x0000000904097223 */ /* 0x000fe20000000004 */
[----:B------:R-:W-:-:S03]  /*0270*/  @P0 MOV R4, 0x7f800000 ;  /* 0x7f80000000040802 */ /* 0x000fc60000000f00 */
[----:B------:R-:W-:Y:S01]  /*0280*/  FFMA R6, R6, 0.69314718246459960938, R9 ;  /* 0x3f31721806067823 */ /* 0x000fe20000000009 */
[----:B------:R-:W-:Y:S02]  /*0290*/  HFMA2 R9, -RZ, RZ, 1.75, 0 ;  /* 0x3f000000ff097431 */ /* 0x000fe400000001ff */
[C---:B------:R-:W-:Y:S01]  /*02a0*/  @P1 FFMA R6, R7.reuse, R4, +INF ;  /* 0x7f80000007061423 */ /* 0x040fe20000000004 */
[----:B------:R-:W-:-:S04]  /*02b0*/  @P0 FSETP.NEU.AND P1, PT, R7, RZ, PT ;  /* 0x000000ff0700020b */ /* 0x000fc80003f2d000 */
[----:B------:R-:W-:Y:S02]  /*02c0*/  @P0 FSEL R6, R6, -RZ, P1 ;  /* 0x800000ff06060208 */ /* 0x000fe40000800000 */
[----:B------:R-:W-:-:S05]  /*02d0*/  LOP3.LUT R7, R9, 0x80000000, R0, 0xb8, !PT ;  /* 0x8000000009077812 */ /* 0x000fca00078eb800 */
[----:B------:R-:W-:Y:S01]  /*02e0*/  FMUL R7, R7, R6 ;  /* 0x0000000607077220 */ /* 0x000fe20000400000 */
[----:B0-----:R-:W-:-:S04]  /*02f0*/  IMAD.WIDE.U32 R2, R5, 0x4, R2 ;  /* 0x0000000405027825 */ /* 0x001fc800078e0002 */
[----:B------:R-:W-:-:S05]  /*0300*/  FADD R7, |R7|, -RZ ;  /* 0x800000ff07077221 */ /* 0x000fca0000000200 */
[----:B------:R-:W-:Y:S01]  /*0310*/  STG.E desc[UR6][R2.64], R7 ;  /* 0x0000000702007986 */ /* 0x000fe2000c101906 */
[----:B------:R-:W-:Y:S05]  /*0320*/  EXIT ;  /* 0x000000000000794d */ /* 0x000fea0003800000 */
.L_x_10:
        /* <DEDUP_REMOVED lines=13> */
.L_x_13:


//--------------------- .nv.shared.reserved.0     --------------------------
	.section	.nv.shared.reserved.0,"aw",@nobits
	.weak		__nv_reservedSMEM_offset_0_alias
	.size		__nv_reservedSMEM_offset_0_alias, 0, 64
	.other		__nv_reservedSMEM_offset_0_alias,@"STO_CUDA_RESERVED_SHARED STV_DEFAULT"
__nv_reservedSMEM_offset_0_alias:
	.zero		0
	.zero		64


//--------------------- .nv.constant0.default_function_kernel --------------------------
	.section	.nv.constant0.default_function_kernel,"a",@progbits
	.sectionflags	@""
	.align	4
.nv.constant0.default_function_kernel:
	.zero		912


//--------------------- .nv.constant0.default_function_kernel_1 --------------------------
	.section	.nv.constant0.default_function_kernel_1,"a",@progbits
	.sectionflags	@""
	.align	4
.nv.constant0.default_function_kernel_1:
	.zero		912


//--------------------- .nv.constant0.default_function_kernel_2 --------------------------
	.section	.nv.constant0.default_function_kernel_2,"a",@progbits
	.sectionflags	@""
	.align	4
.nv.constant0.default_function_kernel_2:
	.zero		912


//--------------------- SYMBOLS --------------------------

	.type		.nv.reservedSmem.offset0,@object
	.size		.nv.reservedSmem.offset0,0x4
